//
// Generated by NVIDIA NVVM Compiler
//
// Compiler Build ID: CL-36424714
// Cuda compilation tools, release 13.0, V13.0.88
// Based on NVVM 20.0.0
//

.version 9.0
.target sm_100
.address_size 64

	// .globl	_Z15GPUVectorArrAddPK6VectorS1_PS_

.visible .entry _Z15GPUVectorArrAddPK6VectorS1_PS_(
	.param .u64 .ptr .align 1 _Z15GPUVectorArrAddPK6VectorS1_PS__param_0,
	.param .u64 .ptr .align 1 _Z15GPUVectorArrAddPK6VectorS1_PS__param_1,
	.param .u64 .ptr .align 1 _Z15GPUVectorArrAddPK6VectorS1_PS__param_2
)
{
	.reg .b32 	%r<5>;
	.reg .b64 	%rd<11>;
	.reg .b64 	%fd<10>;

	ld.param.u64 	%rd1, [_Z15GPUVectorArrAddPK6VectorS1_PS__param_0];
	ld.param.u64 	%rd2, [_Z15GPUVectorArrAddPK6VectorS1_PS__param_1];
	ld.param.u64 	%rd3, [_Z15GPUVectorArrAddPK6VectorS1_PS__param_2];
	cvta.to.global.u64 	%rd4, %rd3;
	cvta.to.global.u64 	%rd5, %rd2;
	cvta.to.global.u64 	%rd6, %rd1;
	mov.u32 	%r1, %tid.x;
	mov.u32 	%r2, %ctaid.x;
	mov.u32 	%r3, %ntid.x;
	mad.lo.s32 	%r4, %r2, %r3, %r1;
	mul.wide.u32 	%rd7, %r4, 24;
	add.s64 	%rd8, %rd6, %rd7;
	ld.global.f64 	%fd1, [%rd8];
	add.s64 	%rd9, %rd5, %rd7;
	ld.global.f64 	%fd2, [%rd9];
	add.f64 	%fd3, %fd1, %fd2;
	add.s64 	%rd10, %rd4, %rd7;
	st.global.f64 	[%rd10], %fd3;
	ld.global.f64 	%fd4, [%rd8+8];
	ld.global.f64 	%fd5, [%rd9+8];
	add.f64 	%fd6, %fd4, %fd5;
	st.global.f64 	[%rd10+8], %fd6;
	ld.global.f64 	%fd7, [%rd8+16];
	ld.global.f64 	%fd8, [%rd9+16];
	add.f64 	%fd9, %fd7, %fd8;
	st.global.f64 	[%rd10+16], %fd9;
	ret;

}


// ===== COMPILED SASS (sm_100) =====

	.target	sm_100

	.elftype	@"ET_EXEC"


//--------------------- .note.nv.tkinfo           --------------------------
	.section	.note.nv.tkinfo,"",@"SHT_NOTE"
	.sectionflags	@"SHF_NOTE_NV_TKINFO"
	.tkinfo
        /*0018*/ 	.word	0x00000002
        /*0030*/ 	.string	""
        /*0030*/ 	.string	"ptxas"
        /*0030*/ 	.string	"Cuda compilation tools, release 13.0, V13.0.88"
        /*0030*/ 	.string	"Build cuda_13.0.r13.0/compiler.36424714_0"
        /*0030*/ 	.string	"-arch sm_100 -m 64 "



//--------------------- .note.nv.cuinfo           --------------------------
	.section	.note.nv.cuinfo,"",@"SHT_NOTE"
	.sectionflags	@"SHF_NOTE_NV_CUINFO"
        /*0018*/ 	.short	0x0002
        /*001a*/ 	.short	0x0064
        /*001c*/ 	.short	0x0082
	.zero		2


//--------------------- .nv.info                  --------------------------
	.section	.nv.info,"",@"SHT_CUDA_INFO"
	.align	4


	//----- nvinfo : EIATTR_REGCOUNT
	.align		4
        /*0000*/ 	.byte	0x04, 0x2f
        /*0002*/ 	.short	(.L_1 - .L_0)
	.align		4
.L_0:
        /*0004*/ 	.word	index@(_Z15GPUVectorArrAddPK6VectorS1_PS_)
        /*0008*/ 	.word	0x00000012


	//----- nvinfo : EIATTR_FRAME_SIZE
	.align		4
.L_1:
        /*000c*/ 	.byte	0x04, 0x11
        /*000e*/ 	.short	(.L_3 - .L_2)
	.align		4
.L_2:
        /*0010*/ 	.word	index@(_Z15GPUVectorArrAddPK6VectorS1_PS_)
        /*0014*/ 	.word	0x00000000


	//----- nvinfo : EIATTR_MIN_STACK_SIZE
	.align		4
.L_3:
        /*0018*/ 	.byte	0x04, 0x12
        /*001a*/ 	.short	(.L_5 - .L_4)
	.align		4
.L_4:
        /*001c*/ 	.word	index@(_Z15GPUVectorArrAddPK6VectorS1_PS_)
        /*0020*/ 	.word	0x00000000
.L_5:


//--------------------- .nv.compat                --------------------------
	.section	.nv.compat,"",@"SHT_CUDA_COMPAT_INFO"
	.align	4
        /*0000*/ 	.byte	0x02, 0x09, 0x00, 0x00, 0x02, 0x02, 0x01, 0x00, 0x02, 0x05, 0x05, 0x00, 0x03, 0x07, 0x01, 0x01
        /*0010*/ 	.byte	0x02, 0x03, 0x00, 0x00, 0x02, 0x06, 0x01, 0x00, 0x04, 0x0b, 0x08, 0x00, 0x01, 0x00, 0x00, 0x00
        /*0020*/ 	.byte	0x00, 0x00, 0x00, 0x00


//--------------------- .nv.info._Z15GPUVectorArrAddPK6VectorS1_PS_ --------------------------
	.section	.nv.info._Z15GPUVectorArrAddPK6VectorS1_PS_,"",@"SHT_CUDA_INFO"
	.sectionflags	@""
	.align	4


	//----- nvinfo : EIATTR_CUDA_API_VERSION
	.align		4
        /*0000*/ 	.byte	0x04, 0x37
        /*0002*/ 	.short	(.L_7 - .L_6)
.L_6:
        /*0004*/ 	.word	0x00000082


	//----- nvinfo : EIATTR_KPARAM_INFO
	.align		4
.L_7:
        /*0008*/ 	.byte	0x04, 0x17
        /*000a*/ 	.short	(.L_9 - .L_8)
.L_8:
        /*000c*/ 	.word	0x00000000
        /*0010*/ 	.short	0x0002
        /*0012*/ 	.short	0x0010
        /*0014*/ 	.byte	0x00, 0xf5, 0x21, 0x00


	//----- nvinfo : EIATTR_KPARAM_INFO
	.align		4
.L_9:
        /*0018*/ 	.byte	0x04, 0x17
        /*001a*/ 	.short	(.L_11 - .L_10)
.L_10:
        /*001c*/ 	.word	0x00000000
        /*0020*/ 	.short	0x0001
        /*0022*/ 	.short	0x0008
        /*0024*/ 	.byte	0x00, 0xf5, 0x21, 0x00


	//----- nvinfo : EIATTR_KPARAM_INFO
	.align		4
.L_11:
        /*0028*/ 	.byte	0x04, 0x17
        /*002a*/ 	.short	(.L_13 - .L_12)
.L_12:
        /*002c*/ 	.word	0x00000000
        /*0030*/ 	.short	0x0000
        /*0032*/ 	.short	0x0000
        /*0034*/ 	.byte	0x00, 0xf5, 0x21, 0x00


	//----- nvinfo : EIATTR_SPARSE_MMA_MASK
	.align		4
.L_13:
        /*0038*/ 	.byte	0x03, 0x50
        /*003a*/ 	.short	0x0000


	//----- nvinfo : EIATTR_MAXREG_COUNT
	.align		4
        /*003c*/ 	.byte	0x03, 0x1b
        /*003e*/ 	.short	0x00ff


	//----- nvinfo : EIATTR_MERCURY_ISA_VERSION
	.align		4
        /*0040*/ 	.byte	0x03, 0x5f
        /*0042*/ 	.short	0x0101


	//----- nvinfo : EIATTR_VRC_CTA_INIT_COUNT
	.align		4
        /*0044*/ 	.byte	0x02, 0x4a
	.zero		1
	.zero		1


	//----- nvinfo : EIATTR_EXIT_INSTR_OFFSETS
	.align		4
        /*0048*/ 	.byte	0x04, 0x1c
        /*004a*/ 	.short	(.L_15 - .L_14)


	//   ....[0]....
.L_14:
        /*004c*/ 	.word	0x00000180


	//----- nvinfo : EIATTR_CBANK_PARAM_SIZE
	.align		4
.L_15:
        /*0050*/ 	.byte	0x03, 0x19
        /*0052*/ 	.short	0x0018


	//----- nvinfo : EIATTR_PARAM_CBANK
	.align		4
        /*0054*/ 	.byte	0x04, 0x0a
        /*0056*/ 	.short	(.L_17 - .L_16)
	.align		4
.L_16:
        /*0058*/ 	.word	index@(.nv.constant0._Z15GPUVectorArrAddPK6VectorS1_PS_)
        /*005c*/ 	.short	0x0380
        /*005e*/ 	.short	0x0018


	//----- nvinfo : EIATTR_SW_WAR
	.align		4
.L_17:
        /*0060*/ 	.byte	0x04, 0x36
        /*0062*/ 	.short	(.L_19 - .L_18)
.L_18:
        /*0064*/ 	.word	0x00000008
.L_19:


//--------------------- .nv.callgraph             --------------------------
	.section	.nv.callgraph,"",@"SHT_CUDA_CALLGRAPH"
	.align	4
	.sectionentsize	8
	.align		4
        /*0000*/ 	.word	0x00000000
	.align		4
        /*0004*/ 	.word	0xffffffff
	.align		4
        /*0008*/ 	.word	0x00000000
	.align		4
        /*000c*/ 	.word	0xfffffffe
	.align		4
        /*0010*/ 	.word	0x00000000
	.align		4
        /*0014*/ 	.word	0xfffffffd
	.align		4
        /*0018*/ 	.word	0x00000000
	.align		4
        /*001c*/ 	.word	0xfffffffc


//--------------------- .text._Z15GPUVectorArrAddPK6VectorS1_PS_ --------------------------
	.section	.text._Z15GPUVectorArrAddPK6VectorS1_PS_,"ax",@progbits
	.align	128
        .global         _Z15GPUVectorArrAddPK6VectorS1_PS_
        .type           _Z15GPUVectorArrAddPK6VectorS1_PS_,@function
        .size           _Z15GPUVectorArrAddPK6VectorS1_PS_,(.L_x_1 - _Z15GPUVectorArrAddPK6VectorS1_PS_)
        .other          _Z15GPUVectorArrAddPK6VectorS1_PS_,@"STO_CUDA_ENTRY STV_DEFAULT"
_Z15GPUVectorArrAddPK6VectorS1_PS_:
.text._Z15GPUVectorArrAddPK6VectorS1_PS_:
[----:B------:R-:W-:Y:S01]  /*0000*/  LDC R1, c[0x0][0x37c] ;  /* 0x0000df00ff017b82 */ /* 0x000fe20000000800 */
[----:B------:R-:W0:Y:S07]  /*0010*/  S2R R13, SR_TID.X ;  /* 0x00000000000d7919 */ /* 0x000e2e0000002100 */
[----:B------:R-:W0:Y:S01]  /*0020*/  S2UR UR6, SR_CTAID.X ;  /* 0x00000000000679c3 */ /* 0x000e220000002500 */
[----:B------:R-:W1:Y:S07]  /*0030*/  LDCU.64 UR4, c[0x0][0x358] ;  /* 0x00006b00ff0477ac */ /* 0x000e6e0008000a00 */
[----:B------:R-:W0:Y:S08]  /*0040*/  LDC R0, c[0x0][0x360] ;  /* 0x0000d800ff007b82 */ /* 0x000e300000000800 */
[----:B------:R-:W2:Y:S08]  /*0050*/  LDC.64 R2, c[0x0][0x380] ;  /* 0x0000e000ff027b82 */ /* 0x000eb00000000a00 */
[----:B------:R-:W3:Y:S01]  /*0060*/  LDC.64 R6, c[0x0][0x388] ;  /* 0x0000e200ff067b82 */ /* 0x000ee20000000a00 */
[----:B0-----:R-:W-:-:S07]  /*0070*/  IMAD R13, R0, UR6, R13 ;  /* 0x00000006000d7c24 */ /* 0x001fce000f8e020d */
[----:B------:R-:W0:Y:S01]  /*0080*/  LDC.64 R10, c[0x0][0x390] ;  /* 0x0000e400ff0a7b82 */ /* 0x000e220000000a00 */
[----:B--2---:R-:W-:-:S05]  /*0090*/  IMAD.WIDE.U32 R2, R13, 0x18, R2 ;  /* 0x000000180d027825 */ /* 0x004fca00078e0002 */
[----:B-1----:R-:W2:Y:S01]  /*00a0*/  LDG.E.64 R4, desc[UR4][R2.64] ;  /* 0x0000000402047981 */ /* 0x002ea2000c1e1b00 */
[----:B---3--:R-:W-:-:S05]  /*00b0*/  IMAD.WIDE.U32 R6, R13, 0x18, R6 ;  /* 0x000000180d067825 */ /* 0x008fca00078e0006 */
[----:B------:R-:W2:Y:S02]  /*00c0*/  LDG.E.64 R8, desc[UR4][R6.64] ;  /* 0x0000000406087981 */ /* 0x000ea4000c1e1b00 */
[----:B--2---:R-:W-:Y:S01]  /*00d0*/  DADD R4, R4, R8 ;  /* 0x0000000004047229 */ /* 0x004fe20000000008 */
[----:B0-----:R-:W-:-:S06]  /*00e0*/  IMAD.WIDE.U32 R8, R13, 0x18, R10 ;  /* 0x000000180d087825 */ /* 0x001fcc00078e000a */
[----:B------:R-:W-:Y:S04]  /*00f0*/  STG.E.64 desc[UR4][R8.64], R4 ;  /* 0x0000000408007986 */ /* 0x000fe8000c101b04 */
[----:B------:R-:W2:Y:S04]  /*0100*/  LDG.E.64 R10, desc[UR4][R2.64+0x8] ;  /* 0x00000804020a7981 */ /* 0x000ea8000c1e1b00 */
[----:B------:R-:W2:Y:S02]  /*0110*/  LDG.E.64 R12, desc[UR4][R6.64+0x8] ;  /* 0x00000804060c7981 */ /* 0x000ea4000c1e1b00 */
[----:B--2---:R-:W-:-:S07]  /*0120*/  DADD R10, R10, R12 ;  /* 0x000000000a0a7229 */ /* 0x004fce000000000c */
[----:B------:R-:W-:Y:S04]  /*0130*/  STG.E.64 desc[UR4][R8.64+0x8], R10 ;  /* 0x0000080a08007986 */ /* 0x000fe8000c101b04 */
[----:B------:R-:W2:Y:S04]  /*0140*/  LDG.E.64 R12, desc[UR4][R2.64+0x10] ;  /* 0x00001004020c7981 */ /* 0x000ea8000c1e1b00 */
[----:B------:R-:W2:Y:S02]  /*0150*/  LDG.E.64 R14, desc[UR4][R6.64+0x10] ;  /* 0x00001004060e7981 */ /* 0x000ea4000c1e1b00 */
[----:B--2---:R-:W-:-:S07]  /*0160*/  DADD R12, R12, R14 ;  /* 0x000000000c0c7229 */ /* 0x004fce000000000e */
[----:B------:R-:W-:Y:S01]  /*0170*/  STG.E.64 desc[UR4][R8.64+0x10], R12 ;  /* 0x0000100c08007986 */ /* 0x000fe2000c101b04 */
[----:B------:R-:W-:Y:S05]  /*0180*/  EXIT ;  /* 0x000000000000794d */ /* 0x000fea0003800000 */
.L_x_0:
[----:B------:R-:W-:-:S00]  /*0190*/  BRA `(.L_x_0) ;  /* 0xfffffffc00fc7947 */ /* 0x000fc0000383ffff */
[----:B------:R-:W-:-:S00]  /*01a0*/  NOP ;  /* 0x0000000000007918 */ /* 0x000fc00000000000 */
        /* <DEDUP_REMOVED lines=13> */
.L_x_1:


//--------------------- .nv.shared.reserved.0     --------------------------
	.section	.nv.shared.reserved.0,"aw",@nobits
	.weak		__nv_reservedSMEM_offset_0_alias
	.size		__nv_reservedSMEM_offset_0_alias, 0, 64
	.other		__nv_reservedSMEM_offset_0_alias,@"STO_CUDA_RESERVED_SHARED STV_DEFAULT"
__nv_reservedSMEM_offset_0_alias:
	.zero		0
	.zero		64


//--------------------- .nv.constant0._Z15GPUVectorArrAddPK6VectorS1_PS_ --------------------------
	.section	.nv.constant0._Z15GPUVectorArrAddPK6VectorS1_PS_,"a",@progbits
	.sectionflags	@""
	.align	4
.nv.constant0._Z15GPUVectorArrAddPK6VectorS1_PS_:
	.zero		920


//--------------------- SYMBOLS --------------------------

	.type		.nv.reservedSmem.offset0,@object
	.size		.nv.reservedSmem.offset0,0x4
